//
// Generated by NVIDIA NVVM Compiler
//
// Compiler Build ID: CL-36424714
// Cuda compilation tools, release 13.0, V13.0.88
// Based on NVVM 20.0.0
//

.version 9.0
.target sm_100
.address_size 64

	// .globl	_Z12saxpy_kerneljfPfS_

.visible .entry _Z12saxpy_kerneljfPfS_(
	.param .u32 _Z12saxpy_kerneljfPfS__param_0,
	.param .f32 _Z12saxpy_kerneljfPfS__param_1,
	.param .u64 .ptr .align 1 _Z12saxpy_kerneljfPfS__param_2,
	.param .u64 .ptr .align 1 _Z12saxpy_kerneljfPfS__param_3
)
{
	.reg .pred 	%p<2>;
	.reg .b32 	%r<6>;
	.reg .b32 	%f<5>;
	.reg .b64 	%rd<8>;

	ld.param.u32 	%r2, [_Z12saxpy_kerneljfPfS__param_0];
	ld.param.f32 	%f1, [_Z12saxpy_kerneljfPfS__param_1];
	ld.param.u64 	%rd1, [_Z12saxpy_kerneljfPfS__param_2];
	ld.param.u64 	%rd2, [_Z12saxpy_kerneljfPfS__param_3];
	mov.u32 	%r3, %ctaid.x;
	mov.u32 	%r4, %ntid.x;
	mov.u32 	%r5, %tid.x;
	mad.lo.s32 	%r1, %r3, %r4, %r5;
	setp.ge.u32 	%p1, %r1, %r2;
	@%p1 bra 	$L__BB0_2;
	cvta.to.global.u64 	%rd3, %rd1;
	cvta.to.global.u64 	%rd4, %rd2;
	mul.wide.u32 	%rd5, %r1, 4;
	add.s64 	%rd6, %rd3, %rd5;
	ld.global.f32 	%f2, [%rd6];
	add.s64 	%rd7, %rd4, %rd5;
	ld.global.f32 	%f3, [%rd7];
	fma.rn.f32 	%f4, %f1, %f2, %f3;
	st.global.f32 	[%rd7], %f4;
$L__BB0_2:
	ret;

}


// ===== COMPILED SASS (sm_100) =====

	.target	sm_100

	.elftype	@"ET_EXEC"


//--------------------- .note.nv.tkinfo           --------------------------
	.section	.note.nv.tkinfo,"",@"SHT_NOTE"
	.sectionflags	@"SHF_NOTE_NV_TKINFO"
	.tkinfo
        /*0018*/ 	.word	0x00000002
        /*0030*/ 	.string	""
        /*0030*/ 	.string	"ptxas"
        /*0030*/ 	.string	"Cuda compilation tools, release 13.0, V13.0.88"
        /*0030*/ 	.string	"Build cuda_13.0.r13.0/compiler.36424714_0"
        /*0030*/ 	.string	"-arch sm_100 -m 64 "



//--------------------- .note.nv.cuinfo           --------------------------
	.section	.note.nv.cuinfo,"",@"SHT_NOTE"
	.sectionflags	@"SHF_NOTE_NV_CUINFO"
        /*0018*/ 	.short	0x0002
        /*001a*/ 	.short	0x0064
        /*001c*/ 	.short	0x0082
	.zero		2


//--------------------- .nv.info                  --------------------------
	.section	.nv.info,"",@"SHT_CUDA_INFO"
	.align	4


	//----- nvinfo : EIATTR_REGCOUNT
	.align		4
        /*0000*/ 	.byte	0x04, 0x2f
        /*0002*/ 	.short	(.L_1 - .L_0)
	.align		4
.L_0:
        /*0004*/ 	.word	index@(_Z12saxpy_kerneljfPfS_)
        /*0008*/ 	.word	0x0000000a


	//----- nvinfo : EIATTR_FRAME_SIZE
	.align		4
.L_1:
        /*000c*/ 	.byte	0x04, 0x11
        /*000e*/ 	.short	(.L_3 - .L_2)
	.align		4
.L_2:
        /*0010*/ 	.word	index@(_Z12saxpy_kerneljfPfS_)
        /*0014*/ 	.word	0x00000000


	//----- nvinfo : EIATTR_MIN_STACK_SIZE
	.align		4
.L_3:
        /*0018*/ 	.byte	0x04, 0x12
        /*001a*/ 	.short	(.L_5 - .L_4)
	.align		4
.L_4:
        /*001c*/ 	.word	index@(_Z12saxpy_kerneljfPfS_)
        /*0020*/ 	.word	0x00000000
.L_5:


//--------------------- .nv.compat                --------------------------
	.section	.nv.compat,"",@"SHT_CUDA_COMPAT_INFO"
	.align	4
        /*0000*/ 	.byte	0x02, 0x09, 0x00, 0x00, 0x02, 0x02, 0x01, 0x00, 0x02, 0x05, 0x05, 0x00, 0x03, 0x07, 0x01, 0x01
        /*0010*/ 	.byte	0x02, 0x03, 0x00, 0x00, 0x02, 0x06, 0x01, 0x00, 0x04, 0x0b, 0x08, 0x00, 0x09, 0x00, 0x00, 0x00
        /*0020*/ 	.byte	0x00, 0x00, 0x00, 0x00


//--------------------- .nv.info._Z12saxpy_kerneljfPfS_ --------------------------
	.section	.nv.info._Z12saxpy_kerneljfPfS_,"",@"SHT_CUDA_INFO"
	.sectionflags	@""
	.align	4


	//----- nvinfo : EIATTR_CUDA_API_VERSION
	.align		4
        /*0000*/ 	.byte	0x04, 0x37
        /*0002*/ 	.short	(.L_7 - .L_6)
.L_6:
        /*0004*/ 	.word	0x00000082


	//----- nvinfo : EIATTR_KPARAM_INFO
	.align		4
.L_7:
        /*0008*/ 	.byte	0x04, 0x17
        /*000a*/ 	.short	(.L_9 - .L_8)
.L_8:
        /*000c*/ 	.word	0x00000000
        /*0010*/ 	.short	0x0003
        /*0012*/ 	.short	0x0010
        /*0014*/ 	.byte	0x00, 0xf5, 0x21, 0x00


	//----- nvinfo : EIATTR_KPARAM_INFO
	.align		4
.L_9:
        /*0018*/ 	.byte	0x04, 0x17
        /*001a*/ 	.short	(.L_11 - .L_10)
.L_10:
        /*001c*/ 	.word	0x00000000
        /*0020*/ 	.short	0x0002
        /*0022*/ 	.short	0x0008
        /*0024*/ 	.byte	0x00, 0xf5, 0x21, 0x00


	//----- nvinfo : EIATTR_KPARAM_INFO
	.align		4
.L_11:
        /*0028*/ 	.byte	0x04, 0x17
        /*002a*/ 	.short	(.L_13 - .L_12)
.L_12:
        /*002c*/ 	.word	0x00000000
        /*0030*/ 	.short	0x0001
        /*0032*/ 	.short	0x0004
        /*0034*/ 	.byte	0x00, 0xf0, 0x11, 0x00


	//----- nvinfo : EIATTR_KPARAM_INFO
	.align		4
.L_13:
        /*0038*/ 	.byte	0x04, 0x17
        /*003a*/ 	.short	(.L_15 - .L_14)
.L_14:
        /*003c*/ 	.word	0x00000000
        /*0040*/ 	.short	0x0000
        /*0042*/ 	.short	0x0000
        /*0044*/ 	.byte	0x00, 0xf0, 0x11, 0x00


	//----- nvinfo : EIATTR_SPARSE_MMA_MASK
	.align		4
.L_15:
        /*0048*/ 	.byte	0x03, 0x50
        /*004a*/ 	.short	0x0000


	//----- nvinfo : EIATTR_MAXREG_COUNT
	.align		4
        /*004c*/ 	.byte	0x03, 0x1b
        /*004e*/ 	.short	0x00ff


	//----- nvinfo : EIATTR_MERCURY_ISA_VERSION
	.align		4
        /*0050*/ 	.byte	0x03, 0x5f
        /*0052*/ 	.short	0x0101


	//----- nvinfo : EIATTR_VRC_CTA_INIT_COUNT
	.align		4
        /*0054*/ 	.byte	0x02, 0x4a
	.zero		1
	.zero		1


	//----- nvinfo : EIATTR_EXIT_INSTR_OFFSETS
	.align		4
        /*0058*/ 	.byte	0x04, 0x1c
        /*005a*/ 	.short	(.L_17 - .L_16)


	//   ....[0]....
.L_16:
        /*005c*/ 	.word	0x00000070


	//   ....[1]....
        /*0060*/ 	.word	0x00000120


	//----- nvinfo : EIATTR_CBANK_PARAM_SIZE
	.align		4
.L_17:
        /*0064*/ 	.byte	0x03, 0x19
        /*0066*/ 	.short	0x0018


	//----- nvinfo : EIATTR_PARAM_CBANK
	.align		4
        /*0068*/ 	.byte	0x04, 0x0a
        /*006a*/ 	.short	(.L_19 - .L_18)
	.align		4
.L_18:
        /*006c*/ 	.word	index@(.nv.constant0._Z12saxpy_kerneljfPfS_)
        /*0070*/ 	.short	0x0380
        /*0072*/ 	.short	0x0018


	//----- nvinfo : EIATTR_SW_WAR
	.align		4
.L_19:
        /*0074*/ 	.byte	0x04, 0x36
        /*0076*/ 	.short	(.L_21 - .L_20)
.L_20:
        /*0078*/ 	.word	0x00000008
.L_21:


//--------------------- .nv.callgraph             --------------------------
	.section	.nv.callgraph,"",@"SHT_CUDA_CALLGRAPH"
	.align	4
	.sectionentsize	8
	.align		4
        /*0000*/ 	.word	0x00000000
	.align		4
        /*0004*/ 	.word	0xffffffff
	.align		4
        /*0008*/ 	.word	0x00000000
	.align		4
        /*000c*/ 	.word	0xfffffffe
	.align		4
        /*0010*/ 	.word	0x00000000
	.align		4
        /*0014*/ 	.word	0xfffffffd
	.align		4
        /*0018*/ 	.word	0x00000000
	.align		4
        /*001c*/ 	.word	0xfffffffc


//--------------------- .text._Z12saxpy_kerneljfPfS_ --------------------------
	.section	.text._Z12saxpy_kerneljfPfS_,"ax",@progbits
	.align	128
        .global         _Z12saxpy_kerneljfPfS_
        .type           _Z12saxpy_kerneljfPfS_,@function
        .size           _Z12saxpy_kerneljfPfS_,(.L_x_1 - _Z12saxpy_kerneljfPfS_)
        .other          _Z12saxpy_kerneljfPfS_,@"STO_CUDA_ENTRY STV_DEFAULT"
_Z12saxpy_kerneljfPfS_:
.text._Z12saxpy_kerneljfPfS_:
[----:B------:R-:W-:Y:S01]  /*0000*/  LDC R1, c[0x0][0x37c] ;  /* 0x0000df00ff017b82 */ /* 0x000fe20000000800 */
[----:B------:R-:W0:Y:S07]  /*0010*/  S2R R0, SR_TID.X ;  /* 0x0000000000007919 */ /* 0x000e2e0000002100 */
[----:B------:R-:W0:Y:S01]  /*0020*/  S2UR UR4, SR_CTAID.X ;  /* 0x00000000000479c3 */ /* 0x000e220000002500 */
[----:B------:R-:W1:Y:S07]  /*0030*/  LDCU UR5, c[0x0][0x380] ;  /* 0x00007000ff0577ac */ /* 0x000e6e0008000800 */
[----:B------:R-:W0:Y:S02]  /*0040*/  LDC R7, c[0x0][0x360] ;  /* 0x0000d800ff077b82 */ /* 0x000e240000000800 */
[----:B0-----:R-:W-:-:S05]  /*0050*/  IMAD R7, R7, UR4, R0 ;  /* 0x0000000407077c24 */ /* 0x001fca000f8e0200 */
[----:B-1----:R-:W-:-:S13]  /*0060*/  ISETP.GE.U32.AND P0, PT, R7, UR5, PT ;  /* 0x0000000507007c0c */ /* 0x002fda000bf06070 */
[----:B------:R-:W-:Y:S05]  /*0070*/  @P0 EXIT ;  /* 0x000000000000094d */ /* 0x000fea0003800000 */
[----:B------:R-:W0:Y:S01]  /*0080*/  LDC.64 R2, c[0x0][0x388] ;  /* 0x0000e200ff027b82 */ /* 0x000e220000000a00 */
[----:B------:R-:W1:Y:S01]  /*0090*/  LDCU.64 UR4, c[0x0][0x358] ;  /* 0x00006b00ff0477ac */ /* 0x000e620008000a00 */
[----:B------:R-:W2:Y:S06]  /*00a0*/  LDCU UR6, c[0x0][0x384] ;  /* 0x00007080ff0677ac */ /* 0x000eac0008000800 */
[----:B------:R-:W3:Y:S01]  /*00b0*/  LDC.64 R4, c[0x0][0x390] ;  /* 0x0000e400ff047b82 */ /* 0x000ee20000000a00 */
[----:B0-----:R-:W-:-:S06]  /*00c0*/  IMAD.WIDE.U32 R2, R7, 0x4, R2 ;  /* 0x0000000407027825 */ /* 0x001fcc00078e0002 */
[----:B-1----:R-:W2:Y:S01]  /*00d0*/  LDG.E R2, desc[UR4][R2.64] ;  /* 0x0000000402027981 */ /* 0x002ea2000c1e1900 */
[----:B---3--:R-:W-:-:S05]  /*00e0*/  IMAD.WIDE.U32 R4, R7, 0x4, R4 ;  /* 0x0000000407047825 */ /* 0x008fca00078e0004 */
[----:B------:R-:W2:Y:S02]  /*00f0*/  LDG.E R7, desc[UR4][R4.64] ;  /* 0x0000000404077981 */ /* 0x000ea4000c1e1900 */
[----:B--2---:R-:W-:-:S05]  /*0100*/  FFMA R7, R2, UR6, R7 ;  /* 0x0000000602077c23 */ /* 0x004fca0008000007 */
[----:B------:R-:W-:Y:S01]  /*0110*/  STG.E desc[UR4][R4.64], R7 ;  /* 0x0000000704007986 */ /* 0x000fe2000c101904 */
[----:B------:R-:W-:Y:S05]  /*0120*/  EXIT ;  /* 0x000000000000794d */ /* 0x000fea0003800000 */
.L_x_0:
[----:B------:R-:W-:-:S00]  /*0130*/  BRA `(.L_x_0) ;  /* 0xfffffffc00fc7947 */ /* 0x000fc0000383ffff */
[----:B------:R-:W-:-:S00]  /*0140*/  NOP ;  /* 0x0000000000007918 */ /* 0x000fc00000000000 */
        /* <DEDUP_REMOVED lines=11> */
.L_x_1:


//--------------------- .nv.shared.reserved.0     --------------------------
	.section	.nv.shared.reserved.0,"aw",@nobits
	.weak		__nv_reservedSMEM_offset_0_alias
	.size		__nv_reservedSMEM_offset_0_alias, 0, 64
	.other		__nv_reservedSMEM_offset_0_alias,@"STO_CUDA_RESERVED_SHARED STV_DEFAULT"
__nv_reservedSMEM_offset_0_alias:
	.zero		0
	.zero		64


//--------------------- .nv.constant0._Z12saxpy_kerneljfPfS_ --------------------------
	.section	.nv.constant0._Z12saxpy_kerneljfPfS_,"a",@progbits
	.sectionflags	@""
	.align	4
.nv.constant0._Z12saxpy_kerneljfPfS_:
	.zero		920


//--------------------- SYMBOLS --------------------------

	.type		.nv.reservedSmem.offset0,@object
	.size		.nv.reservedSmem.offset0,0x4
